	.headerflags	@"EF_CUDA_TEXMODE_UNIFIED EF_CUDA_64BIT_ADDRESS EF_CUDA_SM86 EF_CUDA_VIRTUAL_SM(EF_CUDA_SM86)"
	.elftype	@"ET_EXEC"


//--------------------- .nv.info                  --------------------------
	.section	.nv.info,"",@"SHT_CUDA_INFO"
	.align	4


	//----- nvinfo : EIATTR_REGCOUNT
	.align		4
        /*0000*/ 	.byte	0x04, 0x2f
        /*0002*/ 	.short	(.L_3 - .L_2)
	.align		4
.L_2:
        /*0004*/ 	.word	index@(l2norm_fwd_kernel)
        /*0008*/ 	.word	0x00000017


	//----- nvinfo : EIATTR_MAX_STACK_SIZE
	.align		4
.L_3:
        /*000c*/ 	.byte	0x04, 0x23
        /*000e*/ 	.short	(.L_5 - .L_4)
	.align		4
.L_4:
        /*0010*/ 	.word	index@(l2norm_fwd_kernel)
        /*0014*/ 	.word	0x00000000


	//----- nvinfo : EIATTR_MIN_STACK_SIZE
	.align		4
.L_5:
        /*0018*/ 	.byte	0x04, 0x12
        /*001a*/ 	.short	(.L_7 - .L_6)
	.align		4
.L_6:
        /*001c*/ 	.word	index@(l2norm_fwd_kernel)
        /*0020*/ 	.word	0x00000000


	//----- nvinfo : EIATTR_FRAME_SIZE
	.align		4
.L_7:
        /*0024*/ 	.byte	0x04, 0x11
        /*0026*/ 	.short	(.L_9 - .L_8)
	.align		4
.L_8:
        /*0028*/ 	.word	index@(l2norm_fwd_kernel)
        /*002c*/ 	.word	0x00000000
.L_9:


//--------------------- .nv.info.l2norm_fwd_kernel --------------------------
	.section	.nv.info.l2norm_fwd_kernel,"",@"SHT_CUDA_INFO"
	.align	4


	//----- nvinfo : EIATTR_CUDA_API_VERSION
	.align		4
        /*0000*/ 	.byte	0x04, 0x37
        /*0002*/ 	.short	(.L_11 - .L_10)
.L_10:
        /*0004*/ 	.word	0x0000007b


	//----- nvinfo : EIATTR_SW2861232_WAR
	.align		4
.L_11:
        /*0008*/ 	.byte	0x01, 0x35
	.zero		2


	//----- nvinfo : EIATTR_PARAM_CBANK
	.align		4
        /*000c*/ 	.byte	0x04, 0x0a
        /*000e*/ 	.short	(.L_13 - .L_12)
	.align		4
.L_12:
        /*0010*/ 	.word	index@(.nv.constant0.l2norm_fwd_kernel)
        /*0014*/ 	.short	0x0160
        /*0016*/ 	.short	0x001c


	//----- nvinfo : EIATTR_CBANK_PARAM_SIZE
	.align		4
.L_13:
        /*0018*/ 	.byte	0x03, 0x19
        /*001a*/ 	.short	0x001c


	//----- nvinfo : EIATTR_KPARAM_INFO
	.align		4
        /*001c*/ 	.byte	0x04, 0x17
        /*001e*/ 	.short	(.L_15 - .L_14)
.L_14:
        /*0020*/ 	.word	0x00000000
        /*0024*/ 	.short	0x0003
        /*0026*/ 	.short	0x0018
        /*0028*/ 	.byte	0x00, 0xf0, 0x11, 0x00


	//----- nvinfo : EIATTR_KPARAM_INFO
	.align		4
.L_15:
        /*002c*/ 	.byte	0x04, 0x17
        /*002e*/ 	.short	(.L_17 - .L_16)
.L_16:
        /*0030*/ 	.word	0x00000000
        /*0034*/ 	.short	0x0002
        /*0036*/ 	.short	0x0010
        /*0038*/ 	.byte	0x00, 0xf0, 0x21, 0x00


	//----- nvinfo : EIATTR_KPARAM_INFO
	.align		4
.L_17:
        /*003c*/ 	.byte	0x04, 0x17
        /*003e*/ 	.short	(.L_19 - .L_18)
.L_18:
        /*0040*/ 	.word	0x00000000
        /*0044*/ 	.short	0x0001
        /*0046*/ 	.short	0x0008
        /*0048*/ 	.byte	0x00, 0xf0, 0x21, 0x00


	//----- nvinfo : EIATTR_KPARAM_INFO
	.align		4
.L_19:
        /*004c*/ 	.byte	0x04, 0x17
        /*004e*/ 	.short	(.L_21 - .L_20)
.L_20:
        /*0050*/ 	.word	0x00000000
        /*0054*/ 	.short	0x0000
        /*0056*/ 	.short	0x0000
        /*0058*/ 	.byte	0x00, 0xf0, 0x21, 0x00


	//----- nvinfo : EIATTR_MAXREG_COUNT
	.align		4
.L_21:
        /*005c*/ 	.byte	0x03, 0x1b
        /*005e*/ 	.short	0x00ff


	//----- nvinfo : EIATTR_COOP_GROUP_MASK_REGIDS
	.align		4
        /*0060*/ 	.byte	0x04, 0x29
        /*0062*/ 	.short	(.L_23 - .L_22)


	//   ....[0]....
.L_22:
        /*0064*/ 	.word	0xffffffff


	//   ....[1]....
        /*0068*/ 	.word	0xffffffff


	//   ....[2]....
        /*006c*/ 	.word	0xffffffff


	//   ....[3]....
        /*0070*/ 	.word	0xffffffff


	//----- nvinfo : EIATTR_COOP_GROUP_INSTR_OFFSETS
	.align		4
.L_23:
        /*0074*/ 	.byte	0x04, 0x28
        /*0076*/ 	.short	(.L_25 - .L_24)


	//   ....[0]....
.L_24:
        /*0078*/ 	.word	0x00000280


	//   ....[1]....
        /*007c*/ 	.word	0x000002b0


	//   ....[2]....
        /*0080*/ 	.word	0x000002d0


	//   ....[3]....
        /*0084*/ 	.word	0x000002f0


	//----- nvinfo : EIATTR_EXIT_INSTR_OFFSETS
	.align		4
.L_25:
        /*0088*/ 	.byte	0x04, 0x1c
        /*008a*/ 	.short	(.L_27 - .L_26)


	//   ....[0]....
.L_26:
        /*008c*/ 	.word	0x000004f0


	//   ....[1]....
        /*0090*/ 	.word	0x00000550


	//----- nvinfo : EIATTR_MAX_THREADS
	.align		4
.L_27:
        /*0094*/ 	.byte	0x04, 0x05
        /*0096*/ 	.short	(.L_29 - .L_28)
.L_28:
        /*0098*/ 	.word	0x00000080
        /*009c*/ 	.word	0x00000001
        /*00a0*/ 	.word	0x00000001
.L_29:


//--------------------- .nv.rel.action            --------------------------
	.section	.nv.rel.action,"",@"SHT_CUDA_RELOCINFO"
	.align	8
	.sectionentsize	8
        /*0000*/ 	.byte	0x73, 0x00, 0x00, 0x00, 0x00, 0x00, 0x00, 0x00, 0x00, 0x00, 0x00, 0x11, 0x25, 0x00, 0x05, 0x36


//--------------------- .nv.constant0.l2norm_fwd_kernel --------------------------
	.section	.nv.constant0.l2norm_fwd_kernel,"a",@progbits
	.align	4
.nv.constant0.l2norm_fwd_kernel:
	.zero		380


//--------------------- .text.l2norm_fwd_kernel   --------------------------
	.section	.text.l2norm_fwd_kernel,"ax",@progbits
	.sectionflags	@"SHF_BARRIERS=1"
	.sectioninfo	@"SHI_REGISTERS=23"
	.align	128
        .global         l2norm_fwd_kernel
        .type           l2norm_fwd_kernel,@function
        .size           l2norm_fwd_kernel,(.L_x_1 - l2norm_fwd_kernel)
        .other          l2norm_fwd_kernel,@"STO_CUDA_ENTRY STV_DEFAULT"
l2norm_fwd_kernel:
.text.l2norm_fwd_kernel:
[----:B------:R-:W-:-:S02]  /*0000*/  IMAD.MOV.U32 R1, RZ, RZ, c[0x0][0x28] ;  /* 0x00000a00ff017624 */ /* 0x000fc400078e00ff */
[----:B------:R-:W0:Y:S01]  /*0010*/  S2R R2, SR_TID.X ;  /* 0x0000000000027919 */ /* 0x000e220000002100 */
[----:B------:R-:W-:-:S03]  /*0020*/  ULDC.64 UR4, c[0x0][0x118] ;  /* 0x0000460000047ab9 */ /* 0x000fc60000000a00 */
[----:B------:R-:W1:Y:S01]  /*0030*/  S2R R8, SR_CTAID.X ;  /* 0x0000000000087919 */ /* 0x000e620000002500 */
[----:B0-----:R-:W-:Y:S02]  /*0040*/  SHF.R.U32.HI R3, RZ, 0x4, R2 ;  /* 0x00000004ff037819 */ /* 0x001fe40000011602 */
[----:B------:R-:W-:Y:S01]  /*0050*/  SHF.L.U32 R0, R2, 0x3, RZ ;  /* 0x0000000302007819 */ /* 0x000fe200000006ff */
[----:B-1----:R-:W-:Y:S01]  /*0060*/  IMAD.SHL.U32 R8, R8, 0x8, RZ ;  /* 0x0000000808087824 */ /* 0x002fe200078e00ff */
[----:B------:R-:W-:Y:S02]  /*0070*/  SGXT.U32 R3, R3, 0x3 ;  /* 0x000000030303781a */ /* 0x000fe40000000000 */
[----:B------:R-:W-:Y:S02]  /*0080*/  LOP3.LUT R4, R0, 0x78, RZ, 0xc0, !PT ;  /* 0x0000007800047812 */ /* 0x000fe400078ec0ff */
[----:B------:R-:W-:Y:S02]  /*0090*/  LOP3.LUT R9, R8, R3, RZ, 0xfc, !PT ;  /* 0x0000000308097212 */ /* 0x000fe400078efcff */
[----:B------:R-:W-:Y:S01]  /*00a0*/  SHF.R.S32.HI R0, RZ, 0x1f, R8 ;  /* 0x0000001fff007819 */ /* 0x000fe20000011408 */
[----:B------:R-:W-:Y:S01]  /*00b0*/  IMAD.WIDE.U32 R4, R4, 0x2, RZ ;  /* 0x0000000204047825 */ /* 0x000fe200078e00ff */
[----:B------:R-:W-:-:S02]  /*00c0*/  SHF.L.U32 R7, R9, 0x8, RZ ;  /* 0x0000000809077819 */ /* 0x000fc400000006ff */
[C---:B------:R-:W-:Y:S02]  /*00d0*/  ISETP.GE.U32.AND P0, PT, R9.reuse, 0xf70, PT ;  /* 0x00000f700900780c */ /* 0x040fe40003f06070 */
[----:B------:R-:W-:Y:S02]  /*00e0*/  SHF.L.U64.HI R9, R9, 0x8, R0 ;  /* 0x0000000809097819 */ /* 0x000fe40000010200 */
[----:B------:R-:W-:Y:S02]  /*00f0*/  LOP3.LUT R10, R7, R4, RZ, 0xfc, !PT ;  /* 0x00000004070a7212 */ /* 0x000fe400078efcff */
[----:B------:R-:W-:Y:S01]  /*0100*/  ISETP.GE.U32.AND.EX P0, PT, R0, RZ, PT, P0 ;  /* 0x000000ff0000720c */ /* 0x000fe20003f06100 */
[----:B------:R-:W-:Y:S01]  /*0110*/  CS2R R6, SRZ ;  /* 0x0000000000067805 */ /* 0x000fe2000001ff00 */
[----:B------:R-:W-:Y:S02]  /*0120*/  LOP3.LUT R9, R9, R5, RZ, 0xfc, !PT ;  /* 0x0000000509097212 */ /* 0x000fe400078efcff */
[----:B------:R-:W-:Y:S01]  /*0130*/  IADD3 R16, P1, R10, c[0x0][0x160], RZ ;  /* 0x000058000a107a10 */ /* 0x000fe20007f3e0ff */
[----:B------:R-:W-:-:S03]  /*0140*/  CS2R R4, SRZ ;  /* 0x0000000000047805 */ /* 0x000fc6000001ff00 */
[----:B------:R-:W-:-:S05]  /*0150*/  IADD3.X R17, R9, c[0x0][0x164], RZ, P1, !PT ;  /* 0x0000590009117a10 */ /* 0x000fca0000ffe4ff */
[----:B------:R-:W2:Y:S01]  /*0160*/  @!P0 LDG.E.128 R4, [R16.64] ;  /* 0x0000000410048981 */ /* 0x000ea2000c1e1d00 */
[----:B------:R-:W-:Y:S01]  /*0170*/  IADD3 R10, P3, R10, c[0x0][0x168], RZ ;  /* 0x00005a000a0a7a10 */ /* 0x000fe20007f7e0ff */
[--C-:B--2---:R-:W-:Y:S02]  /*0180*/  HADD2.F32 R11, -RZ, R4.reuse.H1_H1 ;  /* 0x30000004ff0b7230 */ /* 0x104fe40000004100 */
[----:B------:R-:W-:Y:S02]  /*0190*/  HADD2.F32 R14, -RZ, R4.H0_H0 ;  /* 0x20000004ff0e7230 */ /* 0x000fe40000004100 */
[--C-:B------:R-:W-:Y:S01]  /*01a0*/  HADD2.F32 R4, -RZ, R5.reuse.H0_H0 ;  /* 0x20000005ff047230 */ /* 0x100fe20000004100 */
[----:B------:R-:W-:Y:S01]  /*01b0*/  FMUL R13, R11, R11 ;  /* 0x0000000b0b0d7220 */ /* 0x000fe20000400000 */
[----:B------:R-:W-:Y:S02]  /*01c0*/  HADD2.F32 R12, -RZ, R5.H1_H1 ;  /* 0x30000005ff0c7230 */ /* 0x000fe40000004100 */
[----:B------:R-:W-:Y:S01]  /*01d0*/  HADD2.F32 R5, -RZ, R6.H0_H0 ;  /* 0x20000006ff057230 */ /* 0x000fe20000004100 */
[----:B------:R-:W-:-:S04]  /*01e0*/  FFMA R13, R14, R14, R13 ;  /* 0x0000000e0e0d7223 */ /* 0x000fc8000000000d */
[----:B------:R-:W-:-:S04]  /*01f0*/  FFMA R13, R4, R4, R13 ;  /* 0x00000004040d7223 */ /* 0x000fc8000000000d */
[----:B------:R-:W-:Y:S01]  /*0200*/  FFMA R18, R12, R12, R13 ;  /* 0x0000000c0c127223 */ /* 0x000fe2000000000d */
[----:B------:R-:W-:Y:S02]  /*0210*/  HADD2.F32 R13, -RZ, R6.H1_H1 ;  /* 0x30000006ff0d7230 */ /* 0x000fe40000004100 */
[--C-:B------:R-:W-:Y:S01]  /*0220*/  HADD2.F32 R6, -RZ, R7.reuse.H0_H0 ;  /* 0x20000007ff067230 */ /* 0x100fe20000004100 */
[----:B------:R-:W-:Y:S01]  /*0230*/  FFMA R18, R5, R5, R18 ;  /* 0x0000000505127223 */ /* 0x000fe20000000012 */
[----:B------:R-:W-:-:S03]  /*0240*/  HADD2.F32 R7, -RZ, R7.H1_H1 ;  /* 0x30000007ff077230 */ /* 0x000fc60000004100 */
[----:B------:R-:W-:-:S04]  /*0250*/  FFMA R15, R13, R13, R18 ;  /* 0x0000000d0d0f7223 */ /* 0x000fc80000000012 */
[----:B------:R-:W-:-:S04]  /*0260*/  FFMA R16, R6, R6, R15 ;  /* 0x0000000606107223 */ /* 0x000fc8000000000f */
[----:B------:R-:W-:-:S05]  /*0270*/  FFMA R16, R7, R7, R16 ;  /* 0x0000000707107223 */ /* 0x000fca0000000010 */
[----:B------:R-:W0:Y:S02]  /*0280*/  SHFL.BFLY PT, R15, R16, 0x8, 0x1f ;  /* 0x0d001f00100f7f89 */ /* 0x000e2400000e0000 */
[----:B0-----:R-:W-:Y:S01]  /*0290*/  FADD R15, R16, R15 ;  /* 0x0000000f100f7221 */ /* 0x001fe20000000000 */
[----:B------:R-:W-:-:S04]  /*02a0*/  IMAD.MOV.U32 R16, RZ, RZ, 0x3e800000 ;  /* 0x3e800000ff107424 */ /* 0x000fc800078e00ff */
[----:B------:R-:W0:Y:S02]  /*02b0*/  SHFL.BFLY PT, R18, R15, 0x4, 0x1f ;  /* 0x0c801f000f127f89 */ /* 0x000e2400000e0000 */
[----:B0-----:R-:W-:-:S05]  /*02c0*/  FADD R18, R15, R18 ;  /* 0x000000120f127221 */ /* 0x001fca0000000000 */
[----:B------:R-:W0:Y:S02]  /*02d0*/  SHFL.BFLY PT, R17, R18, 0x2, 0x1f ;  /* 0x0c401f0012117f89 */ /* 0x000e2400000e0000 */
[----:B0-----:R-:W-:-:S05]  /*02e0*/  FADD R17, R18, R17 ;  /* 0x0000001112117221 */ /* 0x001fca0000000000 */
[----:B------:R-:W0:Y:S02]  /*02f0*/  SHFL.BFLY PT, R20, R17, 0x1, 0x1f ;  /* 0x0c201f0011147f89 */ /* 0x000e2400000e0000 */
[----:B0-----:R-:W-:-:S04]  /*0300*/  FADD R20, R17, R20 ;  /* 0x0000001411147221 */ /* 0x001fc80000000000 */
[----:B------:R-:W-:-:S04]  /*0310*/  FADD R20, R20, c[0x0][0x178] ;  /* 0x00005e0014147621 */ /* 0x000fc80000000000 */
[----:B------:R-:W0:Y:S02]  /*0320*/  MUFU.SQRT R19, R20 ;  /* 0x0000001400137308 */ /* 0x000e240000002000 */
[C---:B0-----:R-:W-:Y:S02]  /*0330*/  FSETP.GT.AND P1, PT, R19.reuse, 8.50705917302346158658e+37, PT ;  /* 0x7e8000001300780b */ /* 0x041fe40003f24000 */
[----:B------:R-:W-:Y:S02]  /*0340*/  FSETP.GEU.AND P2, PT, R19, 1.175494350822287508e-38, PT ;  /* 0x008000001300780b */ /* 0x000fe40003f4e000 */
[----:B------:R-:W-:-:S09]  /*0350*/  FSEL R16, R16, 1, P1 ;  /* 0x3f80000010107808 */ /* 0x000fd20000800000 */
[----:B------:R-:W-:Y:S01]  /*0360*/  @P1 FMUL R19, R19, 0.25 ;  /* 0x3e80000013131820 */ /* 0x000fe20000400000 */
[----:B------:R-:W-:Y:S01]  /*0370*/  LOP3.LUT P1, RZ, R2, 0x78, RZ, 0xc0, !PT ;  /* 0x0000007802ff7812 */ /* 0x000fe2000782c0ff */
[----:B------:R-:W-:Y:S02]  /*0380*/  @!P2 FMUL R16, R16, 16777216 ;  /* 0x4b8000001010a820 */ /* 0x000fe40000400000 */
[----:B------:R-:W-:-:S06]  /*0390*/  @!P2 FMUL R19, R19, 16777216 ;  /* 0x4b8000001313a820 */ /* 0x000fcc0000400000 */
[----:B------:R-:W0:Y:S02]  /*03a0*/  MUFU.RCP R19, R19 ;  /* 0x0000001300137308 */ /* 0x000e240000001000 */
[----:B0-----:R-:W-:-:S04]  /*03b0*/  FMUL R16, R19, R16 ;  /* 0x0000001013107220 */ /* 0x001fc80000400000 */
[-C--:B------:R-:W-:Y:S01]  /*03c0*/  FMUL R14, R14, R16.reuse ;  /* 0x000000100e0e7220 */ /* 0x080fe20000400000 */
[-C--:B------:R-:W-:Y:S01]  /*03d0*/  FMUL R11, R11, R16.reuse ;  /* 0x000000100b0b7220 */ /* 0x080fe20000400000 */
[-C--:B------:R-:W-:Y:S01]  /*03e0*/  FMUL R15, R4, R16.reuse ;  /* 0x00000010040f7220 */ /* 0x080fe20000400000 */
[-C--:B------:R-:W-:Y:S01]  /*03f0*/  FMUL R12, R12, R16.reuse ;  /* 0x000000100c0c7220 */ /* 0x080fe20000400000 */
[----:B------:R-:W-:Y:S01]  /*0400*/  FMUL R7, R7, R16 ;  /* 0x0000001007077220 */ /* 0x000fe20000400000 */
[----:B------:R-:W-:Y:S01]  /*0410*/  STS [R3.X4], R16 ;  /* 0x0000001003007388 */ /* 0x000fe20000004800 */
[----:B------:R-:W-:Y:S01]  /*0420*/  F2FP.PACK_AB R4, R11, R14 ;  /* 0x0000000e0b04723e */ /* 0x000fe200000000ff */
[-C--:B------:R-:W-:Y:S01]  /*0430*/  FMUL R11, R5, R16.reuse ;  /* 0x00000010050b7220 */ /* 0x080fe20000400000 */
[----:B------:R-:W-:Y:S01]  /*0440*/  F2FP.PACK_AB R5, R12, R15 ;  /* 0x0000000f0c05723e */ /* 0x000fe200000000ff */
[-C--:B------:R-:W-:Y:S01]  /*0450*/  FMUL R12, R13, R16.reuse ;  /* 0x000000100d0c7220 */ /* 0x080fe20000400000 */
[----:B------:R-:W-:Y:S01]  /*0460*/  LOP3.LUT R13, R8, 0x7, R2, 0xf8, !PT ;  /* 0x00000007080d7812 */ /* 0x000fe200078ef802 */
[----:B------:R-:W-:-:S03]  /*0470*/  FMUL R8, R6, R16 ;  /* 0x0000001006087220 */ /* 0x000fc60000400000 */
[----:B------:R-:W-:Y:S02]  /*0480*/  ISETP.LT.U32.AND P2, PT, R13, 0xf70, PT ;  /* 0x00000f700d00780c */ /* 0x000fe40003f41070 */
[----:B------:R-:W-:Y:S02]  /*0490*/  F2FP.PACK_AB R6, R12, R11 ;  /* 0x0000000b0c06723e */ /* 0x000fe400000000ff */
[----:B------:R-:W-:Y:S02]  /*04a0*/  ISETP.LT.U32.AND.EX P1, PT, R0, RZ, !P1, P2 ;  /* 0x000000ff0000720c */ /* 0x000fe40004f21120 */
[----:B------:R-:W-:Y:S02]  /*04b0*/  IADD3.X R11, R9, c[0x0][0x16c], RZ, P3, !PT ;  /* 0x00005b00090b7a10 */ /* 0x000fe40001ffe4ff */
[----:B------:R-:W-:-:S05]  /*04c0*/  F2FP.PACK_AB R7, R7, R8 ;  /* 0x000000080707723e */ /* 0x000fca00000000ff */
[----:B------:R-:W-:Y:S04]  /*04d0*/  @!P0 STG.E.128 [R10.64], R4 ;  /* 0x000000040a008986 */ /* 0x000fe8000c101d04 */
[----:B------:R-:W-:Y:S06]  /*04e0*/  BAR.SYNC 0x0 ;  /* 0x0000000000007b1d */ /* 0x000fec0000000000 */
[----:B------:R-:W-:Y:S05]  /*04f0*/  @!P1 EXIT ;  /* 0x000000000000994d */ /* 0x000fea0003800000 */
[----:B------:R-:W-:Y:S02]  /*0500*/  LOP3.LUT R4, R2, 0x7, RZ, 0xc0, !PT ;  /* 0x0000000702047812 */ /* 0x000fe400078ec0ff */
[----:B------:R-:W-:-:S03]  /*0510*/  LEA R2, P0, R13, c[0x0][0x170], 0x2 ;  /* 0x00005c000d027a11 */ /* 0x000fc600078010ff */
[----:B------:R-:W0:Y:S01]  /*0520*/  LDS R5, [R4.X4] ;  /* 0x0000000004057984 */ /* 0x000e220000004800 */
[----:B------:R-:W-:-:S05]  /*0530*/  LEA.HI.X R3, R13, c[0x0][0x174], R0, 0x2, P0 ;  /* 0x00005d000d037a11 */ /* 0x000fca00000f1400 */
[----:B0-----:R-:W-:Y:S01]  /*0540*/  STG.E [R2.64], R5 ;  /* 0x0000000502007986 */ /* 0x001fe2000c101904 */
[----:B------:R-:W-:Y:S05]  /*0550*/  EXIT ;  /* 0x000000000000794d */ /* 0x000fea0003800000 */
.L_x_0:
[----:B------:R-:W-:-:S00]  /*0560*/  BRA `(.L_x_0) ;  /* 0xfffffff000007947 */ /* 0x000fc0000383ffff */
[----:B------:R-:W-:-:S00]  /*0570*/  NOP ;  /* 0x0000000000007918 */ /* 0x000fc00000000000 */
        /* <DEDUP_REMOVED lines=8> */
.L_x_1:


//--------------------- .nv.global.init           --------------------------
	.section	.nv.global.init,"aw",@progbits
.nv.global.init:
	.type		_$_str,@object
	.size		_$_str,(_$_str_$_2 - _$_str)
_$_str:
        /*0000*/ 	.byte	0x5f, 0x5f, 0x43, 0x55, 0x44, 0x41, 0x5f, 0x46, 0x54, 0x5a, 0x00
	.type		_$_str_$_2,@object
	.size		_$_str_$_2,(.L_1 - _$_str_$_2)
_$_str_$_2:
        /*000b*/ 	.byte	0x5f, 0x5f, 0x43, 0x55, 0x44, 0x41, 0x5f, 0x50, 0x52, 0x45, 0x43, 0x5f, 0x53, 0x51, 0x52, 0x54
        /*001b*/ 	.byte	0x00
.L_1:


//--------------------- .nv.shared.l2norm_fwd_kernel --------------------------
	.section	.nv.shared.l2norm_fwd_kernel,"aw",@nobits
	.align	16
